	.headerflags	@"EF_CUDA_TEXMODE_UNIFIED EF_CUDA_64BIT_ADDRESS EF_CUDA_ACCELERATORS EF_CUDA_SM90 EF_CUDA_VIRTUAL_SM(EF_CUDA_SM90)"
	.elftype	@"ET_EXEC"


//--------------------- .nv.info                  --------------------------
	.section	.nv.info,"",@"SHT_CUDA_INFO"
	.align	4


	//----- nvinfo : EIATTR_REGCOUNT
	.align		4
        /*0000*/ 	.byte	0x04, 0x2f
        /*0002*/ 	.short	(.L_3 - .L_2)
	.align		4
.L_2:
        /*0004*/ 	.word	index@(triton_poi_fused__native_batch_norm_legit_no_training_18)
        /*0008*/ 	.word	0x0000001e


	//----- nvinfo : EIATTR_MIN_STACK_SIZE
	.align		4
.L_3:
        /*000c*/ 	.byte	0x04, 0x12
        /*000e*/ 	.short	(.L_5 - .L_4)
	.align		4
.L_4:
        /*0010*/ 	.word	index@(triton_poi_fused__native_batch_norm_legit_no_training_18)
        /*0014*/ 	.word	0x00000000


	//----- nvinfo : EIATTR_FRAME_SIZE
	.align		4
.L_5:
        /*0018*/ 	.byte	0x04, 0x11
        /*001a*/ 	.short	(.L_7 - .L_6)
	.align		4
.L_6:
        /*001c*/ 	.word	index@(triton_poi_fused__native_batch_norm_legit_no_training_18)
        /*0020*/ 	.word	0x00000000


	//----- nvinfo : EIATTR_MIN_STACK_SIZE
	.align		4
.L_7:
        /*0024*/ 	.byte	0x04, 0x12
        /*0026*/ 	.short	(.L_9 - .L_8)
	.align		4
.L_8:
        /*0028*/ 	.word	index@(triton_poi_fused__native_batch_norm_legit_no_training_18)
        /*002c*/ 	.word	0x00000000
.L_9:


//--------------------- .nv.info.triton_poi_fused__native_batch_norm_legit_no_training_18 --------------------------
	.section	.nv.info.triton_poi_fused__native_batch_norm_legit_no_training_18,"",@"SHT_CUDA_INFO"
	.sectionflags	@""
	.align	4


	//----- nvinfo : EIATTR_CUDA_API_VERSION
	.align		4
        /*0000*/ 	.byte	0x04, 0x37
        /*0002*/ 	.short	(.L_11 - .L_10)
.L_10:
        /*0004*/ 	.word	0x0000007c


	//----- nvinfo : EIATTR_KPARAM_INFO
	.align		4
.L_11:
        /*0008*/ 	.byte	0x04, 0x17
        /*000a*/ 	.short	(.L_13 - .L_12)
.L_12:
        /*000c*/ 	.word	0x00000000
        /*0010*/ 	.short	0x0006
        /*0012*/ 	.short	0x0030
        /*0014*/ 	.byte	0x00, 0xf0, 0x11, 0x00


	//----- nvinfo : EIATTR_KPARAM_INFO
	.align		4
.L_13:
        /*0018*/ 	.byte	0x04, 0x17
        /*001a*/ 	.short	(.L_15 - .L_14)
.L_14:
        /*001c*/ 	.word	0x00000000
        /*0020*/ 	.short	0x0005
        /*0022*/ 	.short	0x0028
        /*0024*/ 	.byte	0x00, 0xf4, 0x21, 0x00


	//----- nvinfo : EIATTR_KPARAM_INFO
	.align		4
.L_15:
        /*0028*/ 	.byte	0x04, 0x17
        /*002a*/ 	.short	(.L_17 - .L_16)
.L_16:
        /*002c*/ 	.word	0x00000000
        /*0030*/ 	.short	0x0004
        /*0032*/ 	.short	0x0020
        /*0034*/ 	.byte	0x00, 0xf4, 0x21, 0x00


	//----- nvinfo : EIATTR_KPARAM_INFO
	.align		4
.L_17:
        /*0038*/ 	.byte	0x04, 0x17
        /*003a*/ 	.short	(.L_19 - .L_18)
.L_18:
        /*003c*/ 	.word	0x00000000
        /*0040*/ 	.short	0x0003
        /*0042*/ 	.short	0x0018
        /*0044*/ 	.byte	0x00, 0xf4, 0x21, 0x00


	//----- nvinfo : EIATTR_KPARAM_INFO
	.align		4
.L_19:
        /*0048*/ 	.byte	0x04, 0x17
        /*004a*/ 	.short	(.L_21 - .L_20)
.L_20:
        /*004c*/ 	.word	0x00000000
        /*0050*/ 	.short	0x0002
        /*0052*/ 	.short	0x0010
        /*0054*/ 	.byte	0x00, 0xf4, 0x21, 0x00


	//----- nvinfo : EIATTR_KPARAM_INFO
	.align		4
.L_21:
        /*0058*/ 	.byte	0x04, 0x17
        /*005a*/ 	.short	(.L_23 - .L_22)
.L_22:
        /*005c*/ 	.word	0x00000000
        /*0060*/ 	.short	0x0001
        /*0062*/ 	.short	0x0008
        /*0064*/ 	.byte	0x00, 0xf4, 0x21, 0x00


	//----- nvinfo : EIATTR_KPARAM_INFO
	.align		4
.L_23:
        /*0068*/ 	.byte	0x04, 0x17
        /*006a*/ 	.short	(.L_25 - .L_24)
.L_24:
        /*006c*/ 	.word	0x00000000
        /*0070*/ 	.short	0x0000
        /*0072*/ 	.short	0x0000
        /*0074*/ 	.byte	0x00, 0xf4, 0x21, 0x00


	//----- nvinfo : EIATTR_SPARSE_MMA_MASK
	.align		4
.L_25:
        /*0078*/ 	.byte	0x03, 0x50
        /*007a*/ 	.short	0x0000


	//----- nvinfo : EIATTR_MAXREG_COUNT
	.align		4
        /*007c*/ 	.byte	0x03, 0x1b
        /*007e*/ 	.short	0x00ff


	//----- nvinfo : EIATTR_EXIT_INSTR_OFFSETS
	.align		4
        /*0080*/ 	.byte	0x04, 0x1c
        /*0082*/ 	.short	(.L_27 - .L_26)


	//   ....[0]....
.L_26:
        /*0084*/ 	.word	0x00000530


	//----- nvinfo : EIATTR_REQNTID
	.align		4
.L_27:
        /*0088*/ 	.byte	0x04, 0x10
        /*008a*/ 	.short	(.L_29 - .L_28)
.L_28:
        /*008c*/ 	.word	0x00000080
        /*0090*/ 	.word	0x00000001
        /*0094*/ 	.word	0x00000001


	//----- nvinfo : EIATTR_CBANK_PARAM_SIZE
	.align		4
.L_29:
        /*0098*/ 	.byte	0x03, 0x19
        /*009a*/ 	.short	0x0034


	//----- nvinfo : EIATTR_PARAM_CBANK
	.align		4
        /*009c*/ 	.byte	0x04, 0x0a
        /*009e*/ 	.short	(.L_31 - .L_30)
	.align		4
.L_30:
        /*00a0*/ 	.word	index@(.nv.constant0.triton_poi_fused__native_batch_norm_legit_no_training_18)
        /*00a4*/ 	.short	0x0210
        /*00a6*/ 	.short	0x0034


	//----- nvinfo : EIATTR_SW_WAR
	.align		4
.L_31:
        /*00a8*/ 	.byte	0x04, 0x36
        /*00aa*/ 	.short	(.L_33 - .L_32)
.L_32:
        /*00ac*/ 	.word	0x00000008
.L_33:


//--------------------- .nv.callgraph             --------------------------
	.section	.nv.callgraph,"",@"SHT_CUDA_CALLGRAPH"
	.align	4
	.sectionentsize	8
	.align		4
        /*0000*/ 	.word	0x00000000
	.align		4
        /*0004*/ 	.word	0xffffffff
	.align		4
        /*0008*/ 	.word	0x00000000
	.align		4
        /*000c*/ 	.word	0xfffffffe
	.align		4
        /*0010*/ 	.word	0x00000000
	.align		4
        /*0014*/ 	.word	0xfffffffd
	.align		4
        /*0018*/ 	.word	0x00000000
	.align		4
        /*001c*/ 	.word	0xfffffffc


//--------------------- .nv.constant4             --------------------------
	.section	.nv.constant4,"a",@progbits
	.align	8
	.align		8
.nv.constant4:
        /*0000*/ 	.dword	_$_str
	.align		8
        /*0008*/ 	.dword	_$_str_$_2


//--------------------- .text.triton_poi_fused__native_batch_norm_legit_no_training_18 --------------------------
	.section	.text.triton_poi_fused__native_batch_norm_legit_no_training_18,"ax",@progbits
	.align	128
        .global         triton_poi_fused__native_batch_norm_legit_no_training_18
        .type           triton_poi_fused__native_batch_norm_legit_no_training_18,@function
        .size           triton_poi_fused__native_batch_norm_legit_no_training_18,(.L_x_1 - triton_poi_fused__native_batch_norm_legit_no_training_18)
        .other          triton_poi_fused__native_batch_norm_legit_no_training_18,@"STO_CUDA_ENTRY STV_DEFAULT"
triton_poi_fused__native_batch_norm_legit_no_training_18:
.text.triton_poi_fused__native_batch_norm_legit_no_training_18:
[----:B------:R-:W-:Y:S01]  /*0000*/  LDC R1, c[0x0][0x28] ;  /* 0x00000a00ff017b82 */ /* 0x000fe20000000800 */
[----:B------:R-:W1:Y:S07]  /*0010*/  S2R R0, SR_TID.X ;  /* 0x0000000000007919 */ /* 0x000e6e0000002100 */
[----:B------:R-:W2:Y:S01]  /*0020*/  LDC.64 R20, c[0x0][0x220] ;  /* 0x00008800ff147b82 */ /* 0x000ea20000000a00 */
[----:B------:R-:W-:Y:S01]  /*0030*/  ULDC.64 UR4, c[0x0][0x208] ;  /* 0x0000820000047ab9 */ /* 0x000fe20000000a00 */
[----:B------:R-:W3:Y:S06]  /*0040*/  S2R R5, SR_CTAID.X ;  /* 0x0000000000057919 */ /* 0x000eec0000002500 */
[----:B------:R-:W4:Y:S08]  /*0050*/  LDC.64 R12, c[0x0][0x210] ;  /* 0x00008400ff0c7b82 */ /* 0x000f300000000a00 */
[----:B------:R-:W5:Y:S08]  /*0060*/  LDC.64 R16, c[0x0][0x218] ;  /* 0x00008600ff107b82 */ /* 0x000f700000000a00 */
[----:B------:R-:W5:Y:S01]  /*0070*/  LDC.64 R8, c[0x0][0x228] ;  /* 0x00008a00ff087b82 */ /* 0x000f620000000a00 */
[----:B-1----:R-:W-:-:S02]  /*0080*/  SHF.L.U32 R0, R0, 0x2, RZ ;  /* 0x0000000200007819 */ /* 0x002fc400000006ff */
[----:B---3--:R-:W-:Y:S02]  /*0090*/  SHF.R.S32.HI R3, RZ, 0x16, R5 ;  /* 0x00000016ff037819 */ /* 0x008fe40000011405 */
[----:B------:R-:W-:Y:S02]  /*00a0*/  LOP3.LUT R0, R0, 0x1fc, RZ, 0xc0, !PT ;  /* 0x000001fc00007812 */ /* 0x000fe400078ec0ff */
[----:B------:R-:W-:Y:S02]  /*00b0*/  SGXT R3, R3, 0x1 ;  /* 0x000000010303781a */ /* 0x000fe40000000200 */
[----:B------:R-:W-:Y:S02]  /*00c0*/  LEA R0, R5, R0, 0x9 ;  /* 0x0000000005007211 */ /* 0x000fe400078e48ff */
[----:B------:R-:W1:Y:S02]  /*00d0*/  LDC.64 R4, c[0x0][0x230] ;  /* 0x00008c00ff047b82 */ /* 0x000e640000000a00 */
[----:B------:R-:W-:-:S04]  /*00e0*/  LEA.HI R3, R3, R0, RZ, 0x6 ;  /* 0x0000000003037211 */ /* 0x000fc800078f30ff */
[----:B------:R-:W-:-:S04]  /*00f0*/  LOP3.LUT R3, R3, 0xffffffc0, RZ, 0xc0, !PT ;  /* 0xffffffc003037812 */ /* 0x000fc800078ec0ff */
[----:B------:R-:W-:-:S05]  /*0100*/  IADD3 R2, R0, -R3, RZ ;  /* 0x8000000300027210 */ /* 0x000fca0007ffe0ff */
[----:B--2---:R-:W-:-:S06]  /*0110*/  IMAD.WIDE R20, R2, 0x4, R20 ;  /* 0x0000000402147825 */ /* 0x004fcc00078e0214 */
[----:B------:R-:W2:Y:S01]  /*0120*/  LDG.E.EL.128 R20, desc[UR4][R20.64] ;  /* 0x0000000414147981 */ /* 0x000ea2000c2e1d00 */
[----:B----4-:R-:W-:-:S04]  /*0130*/  IMAD.WIDE R12, R0, 0x4, R12 ;  /* 0x00000004000c7825 */ /* 0x010fc800078e020c */
[C---:B-----5:R-:W-:Y:S02]  /*0140*/  IMAD.WIDE R16, R2.reuse, 0x4, R16 ;  /* 0x0000000402107825 */ /* 0x060fe400078e0210 */
[----:B------:R-:W3:Y:S04]  /*0150*/  LDG.E.128 R12, desc[UR4][R12.64] ;  /* 0x000000040c0c7981 */ /* 0x000ee8000c1e1d00 */
[----:B------:R-:W3:Y:S01]  /*0160*/  LDG.E.EL.128 R16, desc[UR4][R16.64] ;  /* 0x0000000410107981 */ /* 0x000ee2000c2e1d00 */
[----:B0-----:R-:W-:-:S04]  /*0170*/  IMAD.WIDE R8, R2, 0x4, R8 ;  /* 0x0000000402087825 */ /* 0x001fc800078e0208 */
[----:B-1----:R-:W-:Y:S02]  /*0180*/  IMAD.WIDE R4, R2, 0x4, R4 ;  /* 0x0000000402047825 */ /* 0x002fe400078e0204 */
[----:B------:R-:W4:Y:S01]  /*0190*/  LDG.E.EL.128 R8, desc[UR4][R8.64] ;  /* 0x0000000408087981 */ /* 0x000f22000c2e1d00 */
[----:B------:R-:W0:Y:S03]  /*01a0*/  LDC.64 R2, c[0x0][0x238] ;  /* 0x00008e00ff027b82 */ /* 0x000e260000000a00 */
[----:B------:R-:W4:Y:S01]  /*01b0*/  LDG.E.EL.128 R4, desc[UR4][R4.64] ;  /* 0x0000000404047981 */ /* 0x000f22000c2e1d00 */
[----:B0-----:R-:W-:-:S04]  /*01c0*/  IMAD.WIDE R2, R0, 0x4, R2 ;  /* 0x0000000400027825 */ /* 0x001fc800078e0202 */
[----:B--2---:R-:W-:Y:S01]  /*01d0*/  FADD R20, R20, 9.9999997473787516356e-06 ;  /* 0x3727c5ac14147421 */ /* 0x004fe20000000000 */
[----:B------:R-:W-:Y:S01]  /*01e0*/  FADD R22, R22, 9.9999997473787516356e-06 ;  /* 0x3727c5ac16167421 */ /* 0x000fe20000000000 */
[----:B------:R-:W-:Y:S01]  /*01f0*/  FADD R23, R23, 9.9999997473787516356e-06 ;  /* 0x3727c5ac17177421 */ /* 0x000fe20000000000 */
[----:B------:R-:W-:Y:S01]  /*0200*/  FADD R21, R21, 9.9999997473787516356e-06 ;  /* 0x3727c5ac15157421 */ /* 0x000fe20000000000 */
[----:B------:R0:W1:Y:S01]  /*0210*/  MUFU.SQRT R26, R20 ;  /* 0x00000014001a7308 */ /* 0x0000620000002000 */
[----:B---3--:R-:W-:-:S07]  /*0220*/  FADD R14, R14, -R18 ;  /* 0x800000120e0e7221 */ /* 0x008fce0000000000 */
[----:B------:R-:W2:Y:S01]  /*0230*/  MUFU.SQRT R24, R22 ;  /* 0x0000001600187308 */ /* 0x000ea20000002000 */
[----:B0-----:R-:W-:Y:S01]  /*0240*/  HFMA2.MMA R20, -RZ, RZ, 1.625, 0 ;  /* 0x3e800000ff147435 */ /* 0x001fe200000001ff */
[----:B------:R-:W-:Y:S01]  /*0250*/  FADD R13, R13, -R17 ;  /* 0x800000110d0d7221 */ /* 0x000fe20000000000 */
[----:B------:R-:W-:Y:S01]  /*0260*/  FADD R15, R15, -R19 ;  /* 0x800000130f0f7221 */ /* 0x000fe20000000000 */
[----:B------:R-:W-:Y:S01]  /*0270*/  FADD R12, R12, -R16 ;  /* 0x800000100c0c7221 */ /* 0x000fe20000000000 */
[----:B-1----:R-:W-:-:S03]  /*0280*/  FSETP.GT.AND P6, PT, R26, 8.50705917302346158658e+37, PT ;  /* 0x7e8000001a00780b */ /* 0x002fc60003fc4000 */
[----:B------:R-:W0:Y:S01]  /*0290*/  MUFU.SQRT R25, R23 ;  /* 0x0000001700197308 */ /* 0x000e220000002000 */
[----:B------:R-:W-:Y:S02]  /*02a0*/  FSETP.GEU.AND P2, PT, R26, 1.175494350822287508e-38, PT ;  /* 0x008000001a00780b */ /* 0x000fe40003f4e000 */
[----:B--2---:R-:W-:-:S05]  /*02b0*/  FSETP.GT.AND P4, PT, R24, 8.50705917302346158658e+37, PT ;  /* 0x7e8000001800780b */ /* 0x004fca0003f84000 */
[----:B------:R1:W2:Y:S01]  /*02c0*/  MUFU.SQRT R27, R21 ;  /* 0x00000015001b7308 */ /* 0x0002a20000002000 */
[----:B------:R-:W-:Y:S02]  /*02d0*/  FSETP.GEU.AND P0, PT, R24, 1.175494350822287508e-38, PT ;  /* 0x008000001800780b */ /* 0x000fe40003f0e000 */
[----:B------:R-:W-:Y:S01]  /*02e0*/  FSEL R17, R20, 1, P4 ;  /* 0x3f80000014117808 */ /* 0x000fe20002000000 */
[----:B------:R-:W-:Y:S01]  /*02f0*/  @P6 FMUL R26, R26, 0.25 ;  /* 0x3e8000001a1a6820 */ /* 0x000fe20000400000 */
[----:B0-----:R-:W-:-:S03]  /*0300*/  FSETP.GT.AND P3, PT, R25, 8.50705917302346158658e+37, PT ;  /* 0x7e8000001900780b */ /* 0x001fc60003f64000 */
[----:B------:R-:W-:Y:S01]  /*0310*/  @!P2 FMUL R26, R26, 16777216 ;  /* 0x4b8000001a1aa820 */ /* 0x000fe20000400000 */
[----:B-1----:R-:W-:Y:S02]  /*0320*/  FSEL R21, R20, 1, P6 ;  /* 0x3f80000014157808 */ /* 0x002fe40003000000 */
[----:B------:R-:W-:Y:S01]  /*0330*/  FSETP.GEU.AND P6, PT, R25, 1.175494350822287508e-38, PT ;  /* 0x008000001900780b */ /* 0x000fe20003fce000 */
[----:B------:R-:W-:Y:S01]  /*0340*/  @P4 FMUL R24, R24, 0.25 ;  /* 0x3e80000018184820 */ /* 0x000fe20000400000 */
[----:B------:R-:W0:Y:S01]  /*0350*/  MUFU.RCP R22, R26 ;  /* 0x0000001a00167308 */ /* 0x000e220000001000 */
[----:B------:R-:W-:Y:S01]  /*0360*/  @!P2 FMUL R21, R21, 16777216 ;  /* 0x4b8000001515a820 */ /* 0x000fe20000400000 */
[C---:B--2---:R-:W-:Y:S01]  /*0370*/  FSETP.GT.AND P5, PT, R27.reuse, 8.50705917302346158658e+37, PT ;  /* 0x7e8000001b00780b */ /* 0x044fe20003fa4000 */
[----:B------:R-:W-:Y:S01]  /*0380*/  @!P0 FMUL R24, R24, 16777216 ;  /* 0x4b80000018188820 */ /* 0x000fe20000400000 */
[----:B------:R-:W-:Y:S01]  /*0390*/  FSETP.GEU.AND P1, PT, R27, 1.175494350822287508e-38, PT ;  /* 0x008000001b00780b */ /* 0x000fe20003f2e000 */
[----:B------:R-:W-:Y:S01]  /*03a0*/  @!P0 FMUL R17, R17, 16777216 ;  /* 0x4b80000011118820 */ /* 0x000fe20000400000 */
[C---:B------:R-:W-:Y:S01]  /*03b0*/  FSEL R18, R20.reuse, 1, P5 ;  /* 0x3f80000014127808 */ /* 0x040fe20002800000 */
[----:B------:R-:W-:Y:S01]  /*03c0*/  @P3 FMUL R25, R25, 0.25 ;  /* 0x3e80000019193820 */ /* 0x000fe20000400000 */
[----:B------:R-:W-:Y:S01]  /*03d0*/  FSEL R20, R20, 1, P3 ;  /* 0x3f80000014147808 */ /* 0x000fe20001800000 */
[----:B------:R-:W1:Y:S02]  /*03e0*/  MUFU.RCP R24, R24 ;  /* 0x0000001800187308 */ /* 0x000e640000001000 */
[----:B------:R-:W-:-:S02]  /*03f0*/  @!P6 FMUL R25, R25, 16777216 ;  /* 0x4b8000001919e820 */ /* 0x000fc40000400000 */
[----:B------:R-:W-:Y:S02]  /*0400*/  @!P6 FMUL R20, R20, 16777216 ;  /* 0x4b8000001414e820 */ /* 0x000fe40000400000 */
[----:B------:R-:W-:Y:S01]  /*0410*/  @P5 FMUL R27, R27, 0.25 ;  /* 0x3e8000001b1b5820 */ /* 0x000fe20000400000 */
[----:B0-----:R-:W-:Y:S01]  /*0420*/  FMUL R21, R22, R21 ;  /* 0x0000001516157220 */ /* 0x001fe20000400000 */
[----:B------:R-:W0:Y:S01]  /*0430*/  MUFU.RCP R25, R25 ;  /* 0x0000001900197308 */ /* 0x000e220000001000 */
[----:B------:R-:W-:Y:S01]  /*0440*/  @!P1 FMUL R18, R18, 16777216 ;  /* 0x4b80000012129820 */ /* 0x000fe20000400000 */
[----:B------:R-:W-:Y:S01]  /*0450*/  @!P1 FMUL R27, R27, 16777216 ;  /* 0x4b8000001b1b9820 */ /* 0x000fe20000400000 */
[----:B------:R-:W-:Y:S01]  /*0460*/  FMUL R21, R12, R21 ;  /* 0x000000150c157220 */ /* 0x000fe20000400000 */
[----:B-1----:R-:W-:-:S04]  /*0470*/  FMUL R17, R24, R17 ;  /* 0x0000001118117220 */ /* 0x002fc80000400000 */
[----:B------:R-:W1:Y:S01]  /*0480*/  MUFU.RCP R23, R27 ;  /* 0x0000001b00177308 */ /* 0x000e620000001000 */
[----:B----4-:R-:W-:Y:S01]  /*0490*/  FFMA R4, R8, R21, R4 ;  /* 0x0000001508047223 */ /* 0x010fe20000000004 */
[----:B------:R-:W-:Y:S01]  /*04a0*/  FMUL R17, R14, R17 ;  /* 0x000000110e117220 */ /* 0x000fe20000400000 */
[----:B0-----:R-:W-:-:S03]  /*04b0*/  FMUL R20, R25, R20 ;  /* 0x0000001419147220 */ /* 0x001fc60000400000 */
[----:B------:R-:W-:Y:S01]  /*04c0*/  FFMA R6, R10, R17, R6 ;  /* 0x000000110a067223 */ /* 0x000fe20000000006 */
[----:B------:R-:W-:Y:S01]  /*04d0*/  FMUL R20, R15, R20 ;  /* 0x000000140f147220 */ /* 0x000fe20000400000 */
[----:B-1----:R-:W-:-:S03]  /*04e0*/  FMUL R18, R23, R18 ;  /* 0x0000001217127220 */ /* 0x002fc60000400000 */
[----:B------:R-:W-:Y:S01]  /*04f0*/  FFMA R7, R11, R20, R7 ;  /* 0x000000140b077223 */ /* 0x000fe20000000007 */
[----:B------:R-:W-:-:S04]  /*0500*/  FMUL R18, R13, R18 ;  /* 0x000000120d127220 */ /* 0x000fc80000400000 */
[----:B------:R-:W-:-:S05]  /*0510*/  FFMA R5, R9, R18, R5 ;  /* 0x0000001209057223 */ /* 0x000fca0000000005 */
[----:B------:R-:W-:Y:S01]  /*0520*/  STG.E.128 desc[UR4][R2.64], R4 ;  /* 0x0000000402007986 */ /* 0x000fe2000c101d04 */
[----:B------:R-:W-:Y:S05]  /*0530*/  EXIT ;  /* 0x000000000000794d */ /* 0x000fea0003800000 */
.L_x_0:
[----:B------:R-:W-:-:S00]  /*0540*/  BRA `(.L_x_0) ;  /* 0xfffffffc00fc7947 */ /* 0x000fc0000383ffff */
[----:B------:R-:W-:-:S00]  /*0550*/  NOP ;  /* 0x0000000000007918 */ /* 0x000fc00000000000 */
        /* <DEDUP_REMOVED lines=10> */
.L_x_1:


//--------------------- .nv.global.init           --------------------------
	.section	.nv.global.init,"aw",@progbits
.nv.global.init:
	.type		_$_str,@object
	.size		_$_str,(_$_str_$_2 - _$_str)
_$_str:
        /*0000*/ 	.byte	0x5f, 0x5f, 0x43, 0x55, 0x44, 0x41, 0x5f, 0x46, 0x54, 0x5a, 0x00
	.type		_$_str_$_2,@object
	.size		_$_str_$_2,(.L_1 - _$_str_$_2)
_$_str_$_2:
        /*000b*/ 	.byte	0x5f, 0x5f, 0x43, 0x55, 0x44, 0x41, 0x5f, 0x50, 0x52, 0x45, 0x43, 0x5f, 0x53, 0x51, 0x52, 0x54
        /*001b*/ 	.byte	0x00
.L_1:


//--------------------- .nv.constant0.triton_poi_fused__native_batch_norm_legit_no_training_18 --------------------------
	.section	.nv.constant0.triton_poi_fused__native_batch_norm_legit_no_training_18,"a",@progbits
	.sectionflags	@""
	.align	4
.nv.constant0.triton_poi_fused__native_batch_norm_legit_no_training_18:
	.zero		580
